//
// Generated by NVIDIA NVVM Compiler
//
// Compiler Build ID: CL-36424714
// Cuda compilation tools, release 13.0, V13.0.88
// Based on NVVM 20.0.0
//

.version 9.0
.target sm_100
.address_size 64

	// .globl	_Z10grey_scalePiS_ii

.visible .entry _Z10grey_scalePiS_ii(
	.param .u64 .ptr .align 1 _Z10grey_scalePiS_ii_param_0,
	.param .u64 .ptr .align 1 _Z10grey_scalePiS_ii_param_1,
	.param .u32 _Z10grey_scalePiS_ii_param_2,
	.param .u32 _Z10grey_scalePiS_ii_param_3
)
{
	.reg .pred 	%p<4>;
	.reg .b32 	%r<17>;
	.reg .b32 	%f<7>;
	.reg .b64 	%rd<9>;

	ld.param.u64 	%rd1, [_Z10grey_scalePiS_ii_param_0];
	ld.param.u64 	%rd2, [_Z10grey_scalePiS_ii_param_1];
	ld.param.u32 	%r2, [_Z10grey_scalePiS_ii_param_2];
	ld.param.u32 	%r3, [_Z10grey_scalePiS_ii_param_3];
	mov.u32 	%r4, %ctaid.y;
	mov.u32 	%r5, %ntid.y;
	mov.u32 	%r6, %tid.y;
	mad.lo.s32 	%r7, %r4, %r5, %r6;
	mov.u32 	%r8, %ctaid.x;
	mov.u32 	%r9, %ntid.x;
	mov.u32 	%r10, %tid.x;
	mad.lo.s32 	%r11, %r8, %r9, %r10;
	mad.lo.s32 	%r1, %r3, %r7, %r11;
	setp.gt.s32 	%p1, %r7, %r2;
	setp.gt.s32 	%p2, %r11, %r3;
	or.pred  	%p3, %p1, %p2;
	@%p3 bra 	$L__BB0_2;
	mul.lo.s32 	%r12, %r1, 3;
	cvta.to.global.u64 	%rd3, %rd1;
	cvta.to.global.u64 	%rd4, %rd2;
	mul.wide.s32 	%rd5, %r12, 4;
	add.s64 	%rd6, %rd3, %rd5;
	ld.global.u32 	%r13, [%rd6];
	cvt.rn.f32.s32 	%f1, %r13;
	ld.global.u32 	%r14, [%rd6+4];
	cvt.rn.f32.s32 	%f2, %r14;
	mul.f32 	%f3, %f2, 0f3F3851EC;
	fma.rn.f32 	%f4, %f1, 0f3E570A3D, %f3;
	ld.global.u32 	%r15, [%rd6+8];
	cvt.rn.f32.s32 	%f5, %r15;
	fma.rn.f32 	%f6, %f5, 0f3D8F5C29, %f4;
	cvt.rzi.s32.f32 	%r16, %f6;
	mul.wide.s32 	%rd7, %r1, 4;
	add.s64 	%rd8, %rd4, %rd7;
	st.global.u32 	[%rd8], %r16;
$L__BB0_2:
	ret;

}


// ===== COMPILED SASS (sm_100) =====

	.target	sm_100

	.elftype	@"ET_EXEC"


//--------------------- .note.nv.tkinfo           --------------------------
	.section	.note.nv.tkinfo,"",@"SHT_NOTE"
	.sectionflags	@"SHF_NOTE_NV_TKINFO"
	.tkinfo
        /*0018*/ 	.word	0x00000002
        /*0030*/ 	.string	""
        /*0030*/ 	.string	"ptxas"
        /*0030*/ 	.string	"Cuda compilation tools, release 13.0, V13.0.88"
        /*0030*/ 	.string	"Build cuda_13.0.r13.0/compiler.36424714_0"
        /*0030*/ 	.string	"-arch sm_100 -m 64 "



//--------------------- .note.nv.cuinfo           --------------------------
	.section	.note.nv.cuinfo,"",@"SHT_NOTE"
	.sectionflags	@"SHF_NOTE_NV_CUINFO"
        /*0018*/ 	.short	0x0002
        /*001a*/ 	.short	0x0064
        /*001c*/ 	.short	0x0082
	.zero		2


//--------------------- .nv.info                  --------------------------
	.section	.nv.info,"",@"SHT_CUDA_INFO"
	.align	4


	//----- nvinfo : EIATTR_REGCOUNT
	.align		4
        /*0000*/ 	.byte	0x04, 0x2f
        /*0002*/ 	.short	(.L_1 - .L_0)
	.align		4
.L_0:
        /*0004*/ 	.word	index@(_Z10grey_scalePiS_ii)
        /*0008*/ 	.word	0x0000000e


	//----- nvinfo : EIATTR_FRAME_SIZE
	.align		4
.L_1:
        /*000c*/ 	.byte	0x04, 0x11
        /*000e*/ 	.short	(.L_3 - .L_2)
	.align		4
.L_2:
        /*0010*/ 	.word	index@(_Z10grey_scalePiS_ii)
        /*0014*/ 	.word	0x00000000


	//----- nvinfo : EIATTR_MIN_STACK_SIZE
	.align		4
.L_3:
        /*0018*/ 	.byte	0x04, 0x12
        /*001a*/ 	.short	(.L_5 - .L_4)
	.align		4
.L_4:
        /*001c*/ 	.word	index@(_Z10grey_scalePiS_ii)
        /*0020*/ 	.word	0x00000000
.L_5:


//--------------------- .nv.compat                --------------------------
	.section	.nv.compat,"",@"SHT_CUDA_COMPAT_INFO"
	.align	4
        /*0000*/ 	.byte	0x02, 0x09, 0x00, 0x00, 0x02, 0x02, 0x01, 0x00, 0x02, 0x05, 0x05, 0x00, 0x03, 0x07, 0x01, 0x01
        /*0010*/ 	.byte	0x02, 0x03, 0x00, 0x00, 0x02, 0x06, 0x01, 0x00, 0x04, 0x0b, 0x08, 0x00, 0x09, 0x00, 0x00, 0x00
        /*0020*/ 	.byte	0x00, 0x00, 0x00, 0x00


//--------------------- .nv.info._Z10grey_scalePiS_ii --------------------------
	.section	.nv.info._Z10grey_scalePiS_ii,"",@"SHT_CUDA_INFO"
	.sectionflags	@""
	.align	4


	//----- nvinfo : EIATTR_CUDA_API_VERSION
	.align		4
        /*0000*/ 	.byte	0x04, 0x37
        /*0002*/ 	.short	(.L_7 - .L_6)
.L_6:
        /*0004*/ 	.word	0x00000082


	//----- nvinfo : EIATTR_KPARAM_INFO
	.align		4
.L_7:
        /*0008*/ 	.byte	0x04, 0x17
        /*000a*/ 	.short	(.L_9 - .L_8)
.L_8:
        /*000c*/ 	.word	0x00000000
        /*0010*/ 	.short	0x0003
        /*0012*/ 	.short	0x0014
        /*0014*/ 	.byte	0x00, 0xf0, 0x11, 0x00


	//----- nvinfo : EIATTR_KPARAM_INFO
	.align		4
.L_9:
        /*0018*/ 	.byte	0x04, 0x17
        /*001a*/ 	.short	(.L_11 - .L_10)
.L_10:
        /*001c*/ 	.word	0x00000000
        /*0020*/ 	.short	0x0002
        /*0022*/ 	.short	0x0010
        /*0024*/ 	.byte	0x00, 0xf0, 0x11, 0x00


	//----- nvinfo : EIATTR_KPARAM_INFO
	.align		4
.L_11:
        /*0028*/ 	.byte	0x04, 0x17
        /*002a*/ 	.short	(.L_13 - .L_12)
.L_12:
        /*002c*/ 	.word	0x00000000
        /*0030*/ 	.short	0x0001
        /*0032*/ 	.short	0x0008
        /*0034*/ 	.byte	0x00, 0xf5, 0x21, 0x00


	//----- nvinfo : EIATTR_KPARAM_INFO
	.align		4
.L_13:
        /*0038*/ 	.byte	0x04, 0x17
        /*003a*/ 	.short	(.L_15 - .L_14)
.L_14:
        /*003c*/ 	.word	0x00000000
        /*0040*/ 	.short	0x0000
        /*0042*/ 	.short	0x0000
        /*0044*/ 	.byte	0x00, 0xf5, 0x21, 0x00


	//----- nvinfo : EIATTR_SPARSE_MMA_MASK
	.align		4
.L_15:
        /*0048*/ 	.byte	0x03, 0x50
        /*004a*/ 	.short	0x0000


	//----- nvinfo : EIATTR_MAXREG_COUNT
	.align		4
        /*004c*/ 	.byte	0x03, 0x1b
        /*004e*/ 	.short	0x00ff


	//----- nvinfo : EIATTR_MERCURY_ISA_VERSION
	.align		4
        /*0050*/ 	.byte	0x03, 0x5f
        /*0052*/ 	.short	0x0101


	//----- nvinfo : EIATTR_VRC_CTA_INIT_COUNT
	.align		4
        /*0054*/ 	.byte	0x02, 0x4a
	.zero		1
	.zero		1


	//----- nvinfo : EIATTR_EXIT_INSTR_OFFSETS
	.align		4
        /*0058*/ 	.byte	0x04, 0x1c
        /*005a*/ 	.short	(.L_17 - .L_16)


	//   ....[0]....
.L_16:
        /*005c*/ 	.word	0x000000d0


	//   ....[1]....
        /*0060*/ 	.word	0x000001f0


	//----- nvinfo : EIATTR_CBANK_PARAM_SIZE
	.align		4
.L_17:
        /*0064*/ 	.byte	0x03, 0x19
        /*0066*/ 	.short	0x0018


	//----- nvinfo : EIATTR_PARAM_CBANK
	.align		4
        /*0068*/ 	.byte	0x04, 0x0a
        /*006a*/ 	.short	(.L_19 - .L_18)
	.align		4
.L_18:
        /*006c*/ 	.word	index@(.nv.constant0._Z10grey_scalePiS_ii)
        /*0070*/ 	.short	0x0380
        /*0072*/ 	.short	0x0018


	//----- nvinfo : EIATTR_SW_WAR
	.align		4
.L_19:
        /*0074*/ 	.byte	0x04, 0x36
        /*0076*/ 	.short	(.L_21 - .L_20)
.L_20:
        /*0078*/ 	.word	0x00000008
.L_21:


//--------------------- .nv.callgraph             --------------------------
	.section	.nv.callgraph,"",@"SHT_CUDA_CALLGRAPH"
	.align	4
	.sectionentsize	8
	.align		4
        /*0000*/ 	.word	0x00000000
	.align		4
        /*0004*/ 	.word	0xffffffff
	.align		4
        /*0008*/ 	.word	0x00000000
	.align		4
        /*000c*/ 	.word	0xfffffffe
	.align		4
        /*0010*/ 	.word	0x00000000
	.align		4
        /*0014*/ 	.word	0xfffffffd
	.align		4
        /*0018*/ 	.word	0x00000000
	.align		4
        /*001c*/ 	.word	0xfffffffc


//--------------------- .text._Z10grey_scalePiS_ii --------------------------
	.section	.text._Z10grey_scalePiS_ii,"ax",@progbits
	.align	128
        .global         _Z10grey_scalePiS_ii
        .type           _Z10grey_scalePiS_ii,@function
        .size           _Z10grey_scalePiS_ii,(.L_x_1 - _Z10grey_scalePiS_ii)
        .other          _Z10grey_scalePiS_ii,@"STO_CUDA_ENTRY STV_DEFAULT"
_Z10grey_scalePiS_ii:
.text._Z10grey_scalePiS_ii:
[----:B------:R-:W-:Y:S01]  /*0000*/  LDC R1, c[0x0][0x37c] ;  /* 0x0000df00ff017b82 */ /* 0x000fe20000000800 */
[----:B------:R-:W0:Y:S07]  /*0010*/  S2R R2, SR_TID.X ;  /* 0x0000000000027919 */ /* 0x000e2e0000002100 */
[----:B------:R-:W1:Y:S01]  /*0020*/  LDC R0, c[0x0][0x364] ;  /* 0x0000d900ff007b82 */ /* 0x000e620000000800 */
[----:B------:R-:W2:Y:S01]  /*0030*/  LDCU.64 UR6, c[0x0][0x390] ;  /* 0x00007200ff0677ac */ /* 0x000ea20008000a00 */
[----:B------:R-:W1:Y:S06]  /*0040*/  S2R R5, SR_TID.Y ;  /* 0x0000000000057919 */ /* 0x000e6c0000002200 */
[----:B------:R-:W0:Y:S08]  /*0050*/  S2UR UR5, SR_CTAID.X ;  /* 0x00000000000579c3 */ /* 0x000e300000002500 */
[----:B------:R-:W0:Y:S08]  /*0060*/  LDC R3, c[0x0][0x360] ;  /* 0x0000d800ff037b82 */ /* 0x000e300000000800 */
[----:B------:R-:W1:Y:S01]  /*0070*/  S2UR UR4, SR_CTAID.Y ;  /* 0x00000000000479c3 */ /* 0x000e620000002600 */
[----:B0-----:R-:W-:-:S05]  /*0080*/  IMAD R3, R3, UR5, R2 ;  /* 0x0000000503037c24 */ /* 0x001fca000f8e0202 */
[----:B--2---:R-:W-:Y:S01]  /*0090*/  ISETP.GT.AND P0, PT, R3, UR7, PT ;  /* 0x0000000703007c0c */ /* 0x004fe2000bf04270 */
[----:B-1----:R-:W-:-:S04]  /*00a0*/  IMAD R0, R0, UR4, R5 ;  /* 0x0000000400007c24 */ /* 0x002fc8000f8e0205 */
[C---:B------:R-:W-:Y:S01]  /*00b0*/  IMAD R7, R0.reuse, UR7, R3 ;  /* 0x0000000700077c24 */ /* 0x040fe2000f8e0203 */
[----:B------:R-:W-:-:S13]  /*00c0*/  ISETP.GT.OR P0, PT, R0, UR6, P0 ;  /* 0x0000000600007c0c */ /* 0x000fda0008704670 */
[----:B------:R-:W-:Y:S05]  /*00d0*/  @P0 EXIT ;  /* 0x000000000000094d */ /* 0x000fea0003800000 */
[----:B------:R-:W0:Y:S01]  /*00e0*/  LDC.64 R2, c[0x0][0x380] ;  /* 0x0000e000ff027b82 */ /* 0x000e220000000a00 */
[----:B------:R-:W1:Y:S01]  /*00f0*/  LDCU.64 UR4, c[0x0][0x358] ;  /* 0x00006b00ff0477ac */ /* 0x000e620008000a00 */
[----:B------:R-:W-:-:S05]  /*0100*/  LEA R5, R7, R7, 0x1 ;  /* 0x0000000707057211 */ /* 0x000fca00078e08ff */
[----:B0-----:R-:W-:-:S05]  /*0110*/  IMAD.WIDE R2, R5, 0x4, R2 ;  /* 0x0000000405027825 */ /* 0x001fca00078e0202 */
[----:B-1----:R-:W2:Y:S04]  /*0120*/  LDG.E R4, desc[UR4][R2.64+0x4] ;  /* 0x0000040402047981 */ /* 0x002ea8000c1e1900 */
[----:B------:R-:W3:Y:S04]  /*0130*/  LDG.E R0, desc[UR4][R2.64] ;  /* 0x0000000402007981 */ /* 0x000ee8000c1e1900 */
[----:B------:R-:W4:Y:S01]  /*0140*/  LDG.E R8, desc[UR4][R2.64+0x8] ;  /* 0x0000080402087981 */ /* 0x000f22000c1e1900 */
[----:B--2---:R-:W-:Y:S02]  /*0150*/  I2FP.F32.S32 R6, R4 ;  /* 0x0000000400067245 */ /* 0x004fe40000201400 */
[----:B------:R-:W0:Y:S01]  /*0160*/  LDC.64 R4, c[0x0][0x388] ;  /* 0x0000e200ff047b82 */ /* 0x000e220000000a00 */
[----:B---3--:R-:W-:-:S02]  /*0170*/  I2FP.F32.S32 R0, R0 ;  /* 0x0000000000007245 */ /* 0x008fc40000201400 */
[----:B------:R-:W-:Y:S01]  /*0180*/  FMUL R9, R6, 0.72000002861022949219 ;  /* 0x3f3851ec06097820 */ /* 0x000fe20000400000 */
[----:B----4-:R-:W-:-:S03]  /*0190*/  I2FP.F32.S32 R11, R8 ;  /* 0x00000008000b7245 */ /* 0x010fc60000201400 */
[----:B------:R-:W-:-:S04]  /*01a0*/  FFMA R0, R0, 0.20999999344348907471, R9 ;  /* 0x3e570a3d00007823 */ /* 0x000fc80000000009 */
[----:B------:R-:W-:-:S04]  /*01b0*/  FFMA R0, R11, 0.070000000298023223877, R0 ;  /* 0x3d8f5c290b007823 */ /* 0x000fc80000000000 */
[----:B------:R-:W1:Y:S01]  /*01c0*/  F2I.TRUNC.NTZ R9, R0 ;  /* 0x0000000000097305 */ /* 0x000e62000020f100 */
[----:B0-----:R-:W-:-:S05]  /*01d0*/  IMAD.WIDE R4, R7, 0x4, R4 ;  /* 0x0000000407047825 */ /* 0x001fca00078e0204 */
[----:B-1----:R-:W-:Y:S01]  /*01e0*/  STG.E desc[UR4][R4.64], R9 ;  /* 0x0000000904007986 */ /* 0x002fe2000c101904 */
[----:B------:R-:W-:Y:S05]  /*01f0*/  EXIT ;  /* 0x000000000000794d */ /* 0x000fea0003800000 */
.L_x_0:
[----:B------:R-:W-:-:S00]  /*0200*/  BRA `(.L_x_0) ;  /* 0xfffffffc00fc7947 */ /* 0x000fc0000383ffff */
[----:B------:R-:W-:-:S00]  /*0210*/  NOP ;  /* 0x0000000000007918 */ /* 0x000fc00000000000 */
        /* <DEDUP_REMOVED lines=14> */
.L_x_1:


//--------------------- .nv.shared.reserved.0     --------------------------
	.section	.nv.shared.reserved.0,"aw",@nobits
	.weak		__nv_reservedSMEM_offset_0_alias
	.size		__nv_reservedSMEM_offset_0_alias, 0, 64
	.other		__nv_reservedSMEM_offset_0_alias,@"STO_CUDA_RESERVED_SHARED STV_DEFAULT"
__nv_reservedSMEM_offset_0_alias:
	.zero		0
	.zero		64


//--------------------- .nv.constant0._Z10grey_scalePiS_ii --------------------------
	.section	.nv.constant0._Z10grey_scalePiS_ii,"a",@progbits
	.sectionflags	@""
	.align	4
.nv.constant0._Z10grey_scalePiS_ii:
	.zero		920


//--------------------- SYMBOLS --------------------------

	.type		.nv.reservedSmem.offset0,@object
	.size		.nv.reservedSmem.offset0,0x4
